//
// Generated by NVIDIA NVVM Compiler
//
// Compiler Build ID: CL-36424714
// Cuda compilation tools, release 13.0, V13.0.88
// Based on NVVM 20.0.0
//

.version 9.0
.target sm_100
.address_size 64

	// .globl	_Z6d_pushPffmm

.visible .entry _Z6d_pushPffmm(
	.param .u64 .ptr .align 1 _Z6d_pushPffmm_param_0,
	.param .f32 _Z6d_pushPffmm_param_1,
	.param .u64 _Z6d_pushPffmm_param_2,
	.param .u64 _Z6d_pushPffmm_param_3
)
{
	.reg .b32 	%f<2>;
	.reg .b64 	%rd<6>;

	ld.param.u64 	%rd1, [_Z6d_pushPffmm_param_0];
	ld.param.f32 	%f1, [_Z6d_pushPffmm_param_1];
	ld.param.u64 	%rd2, [_Z6d_pushPffmm_param_3];
	cvta.to.global.u64 	%rd3, %rd1;
	shl.b64 	%rd4, %rd2, 2;
	add.s64 	%rd5, %rd3, %rd4;
	st.global.f32 	[%rd5], %f1;
	ret;

}


// ===== COMPILED SASS (sm_100) =====

	.target	sm_100

	.elftype	@"ET_EXEC"


//--------------------- .note.nv.tkinfo           --------------------------
	.section	.note.nv.tkinfo,"",@"SHT_NOTE"
	.sectionflags	@"SHF_NOTE_NV_TKINFO"
	.tkinfo
        /*0018*/ 	.word	0x00000002
        /*0030*/ 	.string	""
        /*0030*/ 	.string	"ptxas"
        /*0030*/ 	.string	"Cuda compilation tools, release 13.0, V13.0.88"
        /*0030*/ 	.string	"Build cuda_13.0.r13.0/compiler.36424714_0"
        /*0030*/ 	.string	"-arch sm_100 -m 64 "



//--------------------- .note.nv.cuinfo           --------------------------
	.section	.note.nv.cuinfo,"",@"SHT_NOTE"
	.sectionflags	@"SHF_NOTE_NV_CUINFO"
        /*0018*/ 	.short	0x0002
        /*001a*/ 	.short	0x0064
        /*001c*/ 	.short	0x0082
	.zero		2


//--------------------- .nv.info                  --------------------------
	.section	.nv.info,"",@"SHT_CUDA_INFO"
	.align	4


	//----- nvinfo : EIATTR_REGCOUNT
	.align		4
        /*0000*/ 	.byte	0x04, 0x2f
        /*0002*/ 	.short	(.L_1 - .L_0)
	.align		4
.L_0:
        /*0004*/ 	.word	index@(_Z6d_pushPffmm)
        /*0008*/ 	.word	0x00000008


	//----- nvinfo : EIATTR_FRAME_SIZE
	.align		4
.L_1:
        /*000c*/ 	.byte	0x04, 0x11
        /*000e*/ 	.short	(.L_3 - .L_2)
	.align		4
.L_2:
        /*0010*/ 	.word	index@(_Z6d_pushPffmm)
        /*0014*/ 	.word	0x00000000


	//----- nvinfo : EIATTR_MIN_STACK_SIZE
	.align		4
.L_3:
        /*0018*/ 	.byte	0x04, 0x12
        /*001a*/ 	.short	(.L_5 - .L_4)
	.align		4
.L_4:
        /*001c*/ 	.word	index@(_Z6d_pushPffmm)
        /*0020*/ 	.word	0x00000000
.L_5:


//--------------------- .nv.compat                --------------------------
	.section	.nv.compat,"",@"SHT_CUDA_COMPAT_INFO"
	.align	4
        /*0000*/ 	.byte	0x02, 0x09, 0x00, 0x00, 0x02, 0x02, 0x01, 0x00, 0x02, 0x05, 0x05, 0x00, 0x03, 0x07, 0x01, 0x01
        /*0010*/ 	.byte	0x02, 0x03, 0x00, 0x00, 0x02, 0x06, 0x01, 0x00, 0x04, 0x0b, 0x08, 0x00, 0x09, 0x00, 0x00, 0x00
        /*0020*/ 	.byte	0x00, 0x00, 0x00, 0x00


//--------------------- .nv.info._Z6d_pushPffmm   --------------------------
	.section	.nv.info._Z6d_pushPffmm,"",@"SHT_CUDA_INFO"
	.sectionflags	@""
	.align	4


	//----- nvinfo : EIATTR_CUDA_API_VERSION
	.align		4
        /*0000*/ 	.byte	0x04, 0x37
        /*0002*/ 	.short	(.L_7 - .L_6)
.L_6:
        /*0004*/ 	.word	0x00000082


	//----- nvinfo : EIATTR_KPARAM_INFO
	.align		4
.L_7:
        /*0008*/ 	.byte	0x04, 0x17
        /*000a*/ 	.short	(.L_9 - .L_8)
.L_8:
        /*000c*/ 	.word	0x00000000
        /*0010*/ 	.short	0x0003
        /*0012*/ 	.short	0x0018
        /*0014*/ 	.byte	0x00, 0xf0, 0x21, 0x00


	//----- nvinfo : EIATTR_KPARAM_INFO
	.align		4
.L_9:
        /*0018*/ 	.byte	0x04, 0x17
        /*001a*/ 	.short	(.L_11 - .L_10)
.L_10:
        /*001c*/ 	.word	0x00000000
        /*0020*/ 	.short	0x0002
        /*0022*/ 	.short	0x0010
        /*0024*/ 	.byte	0x00, 0xf0, 0x21, 0x00


	//----- nvinfo : EIATTR_KPARAM_INFO
	.align		4
.L_11:
        /*0028*/ 	.byte	0x04, 0x17
        /*002a*/ 	.short	(.L_13 - .L_12)
.L_12:
        /*002c*/ 	.word	0x00000000
        /*0030*/ 	.short	0x0001
        /*0032*/ 	.short	0x0008
        /*0034*/ 	.byte	0x00, 0xf0, 0x11, 0x00


	//----- nvinfo : EIATTR_KPARAM_INFO
	.align		4
.L_13:
        /*0038*/ 	.byte	0x04, 0x17
        /*003a*/ 	.short	(.L_15 - .L_14)
.L_14:
        /*003c*/ 	.word	0x00000000
        /*0040*/ 	.short	0x0000
        /*0042*/ 	.short	0x0000
        /*0044*/ 	.byte	0x00, 0xf5, 0x21, 0x00


	//----- nvinfo : EIATTR_SPARSE_MMA_MASK
	.align		4
.L_15:
        /*0048*/ 	.byte	0x03, 0x50
        /*004a*/ 	.short	0x0000


	//----- nvinfo : EIATTR_MAXREG_COUNT
	.align		4
        /*004c*/ 	.byte	0x03, 0x1b
        /*004e*/ 	.short	0x00ff


	//----- nvinfo : EIATTR_MERCURY_ISA_VERSION
	.align		4
        /*0050*/ 	.byte	0x03, 0x5f
        /*0052*/ 	.short	0x0101


	//----- nvinfo : EIATTR_VRC_CTA_INIT_COUNT
	.align		4
        /*0054*/ 	.byte	0x02, 0x4a
	.zero		1
	.zero		1


	//----- nvinfo : EIATTR_EXIT_INSTR_OFFSETS
	.align		4
        /*0058*/ 	.byte	0x04, 0x1c
        /*005a*/ 	.short	(.L_17 - .L_16)


	//   ....[0]....
.L_16:
        /*005c*/ 	.word	0x000000a0


	//----- nvinfo : EIATTR_CBANK_PARAM_SIZE
	.align		4
.L_17:
        /*0060*/ 	.byte	0x03, 0x19
        /*0062*/ 	.short	0x0020


	//----- nvinfo : EIATTR_PARAM_CBANK
	.align		4
        /*0064*/ 	.byte	0x04, 0x0a
        /*0066*/ 	.short	(.L_19 - .L_18)
	.align		4
.L_18:
        /*0068*/ 	.word	index@(.nv.constant0._Z6d_pushPffmm)
        /*006c*/ 	.short	0x0380
        /*006e*/ 	.short	0x0020


	//----- nvinfo : EIATTR_SW_WAR
	.align		4
.L_19:
        /*0070*/ 	.byte	0x04, 0x36
        /*0072*/ 	.short	(.L_21 - .L_20)
.L_20:
        /*0074*/ 	.word	0x00000008
.L_21:


//--------------------- .nv.callgraph             --------------------------
	.section	.nv.callgraph,"",@"SHT_CUDA_CALLGRAPH"
	.align	4
	.sectionentsize	8
	.align		4
        /*0000*/ 	.word	0x00000000
	.align		4
        /*0004*/ 	.word	0xffffffff
	.align		4
        /*0008*/ 	.word	0x00000000
	.align		4
        /*000c*/ 	.word	0xfffffffe
	.align		4
        /*0010*/ 	.word	0x00000000
	.align		4
        /*0014*/ 	.word	0xfffffffd
	.align		4
        /*0018*/ 	.word	0x00000000
	.align		4
        /*001c*/ 	.word	0xfffffffc


//--------------------- .text._Z6d_pushPffmm      --------------------------
	.section	.text._Z6d_pushPffmm,"ax",@progbits
	.align	128
        .global         _Z6d_pushPffmm
        .type           _Z6d_pushPffmm,@function
        .size           _Z6d_pushPffmm,(.L_x_1 - _Z6d_pushPffmm)
        .other          _Z6d_pushPffmm,@"STO_CUDA_ENTRY STV_DEFAULT"
_Z6d_pushPffmm:
.text._Z6d_pushPffmm:
[----:B------:R-:W-:Y:S01]  /*0000*/  LDC R1, c[0x0][0x37c] ;  /* 0x0000df00ff017b82 */ /* 0x000fe20000000800 */
[----:B------:R-:W0:Y:S07]  /*0010*/  LDCU.64 UR6, c[0x0][0x398] ;  /* 0x00007300ff0677ac */ /* 0x000e2e0008000a00 */
[----:B------:R-:W1:Y:S01]  /*0020*/  LDC R5, c[0x0][0x388] ;  /* 0x0000e200ff057b82 */ /* 0x000e620000000800 */
[----:B------:R-:W0:Y:S01]  /*0030*/  LDCU.64 UR4, c[0x0][0x380] ;  /* 0x00007000ff0477ac */ /* 0x000e220008000a00 */
[----:B------:R-:W1:Y:S01]  /*0040*/  LDCU.64 UR8, c[0x0][0x358] ;  /* 0x00006b00ff0877ac */ /* 0x000e620008000a00 */
[----:B0-----:R-:W-:-:S04]  /*0050*/  ULEA UR4, UP0, UR6, UR4, 0x2 ;  /* 0x0000000406047291 */ /* 0x001fc8000f8010ff */
[----:B------:R-:W-:Y:S02]  /*0060*/  ULEA.HI.X UR5, UR6, UR5, UR7, 0x2, UP0 ;  /* 0x0000000506057291 */ /* 0x000fe400080f1407 */
[----:B------:R-:W-:-:S04]  /*0070*/  MOV R2, UR4 ;  /* 0x0000000400027c02 */ /* 0x000fc80008000f00 */
[----:B------:R-:W-:-:S05]  /*0080*/  MOV R3, UR5 ;  /* 0x0000000500037c02 */ /* 0x000fca0008000f00 */
[----:B-1----:R-:W-:Y:S01]  /*0090*/  STG.E desc[UR8][R2.64], R5 ;  /* 0x0000000502007986 */ /* 0x002fe2000c101908 */
[----:B------:R-:W-:Y:S05]  /*00a0*/  EXIT ;  /* 0x000000000000794d */ /* 0x000fea0003800000 */
.L_x_0:
[----:B------:R-:W-:-:S00]  /*00b0*/  BRA `(.L_x_0) ;  /* 0xfffffffc00fc7947 */ /* 0x000fc0000383ffff */
[----:B------:R-:W-:-:S00]  /*00c0*/  NOP ;  /* 0x0000000000007918 */ /* 0x000fc00000000000 */
        /* <DEDUP_REMOVED lines=11> */
.L_x_1:


//--------------------- .nv.shared.reserved.0     --------------------------
	.section	.nv.shared.reserved.0,"aw",@nobits
	.weak		__nv_reservedSMEM_offset_0_alias
	.size		__nv_reservedSMEM_offset_0_alias, 0, 64
	.other		__nv_reservedSMEM_offset_0_alias,@"STO_CUDA_RESERVED_SHARED STV_DEFAULT"
__nv_reservedSMEM_offset_0_alias:
	.zero		0
	.zero		64


//--------------------- .nv.constant0._Z6d_pushPffmm --------------------------
	.section	.nv.constant0._Z6d_pushPffmm,"a",@progbits
	.sectionflags	@""
	.align	4
.nv.constant0._Z6d_pushPffmm:
	.zero		928


//--------------------- SYMBOLS --------------------------

	.type		.nv.reservedSmem.offset0,@object
	.size		.nv.reservedSmem.offset0,0x4
